//
// Generated by NVIDIA NVVM Compiler
//
// Compiler Build ID: CL-36424714
// Cuda compilation tools, release 13.0, V13.0.88
// Based on NVVM 20.0.0
//

.version 9.0
.target sm_100
.address_size 64

	// .globl	_Z13matrixMultGPUPiS_S_i

.visible .entry _Z13matrixMultGPUPiS_S_i(
	.param .u64 .ptr .align 1 _Z13matrixMultGPUPiS_S_i_param_0,
	.param .u64 .ptr .align 1 _Z13matrixMultGPUPiS_S_i_param_1,
	.param .u64 .ptr .align 1 _Z13matrixMultGPUPiS_S_i_param_2,
	.param .u32 _Z13matrixMultGPUPiS_S_i_param_3
)
{
	.reg .pred 	%p<10>;
	.reg .b32 	%r<95>;
	.reg .b32 	%f<68>;
	.reg .b64 	%rd<65>;

	ld.param.u64 	%rd10, [_Z13matrixMultGPUPiS_S_i_param_0];
	ld.param.u64 	%rd11, [_Z13matrixMultGPUPiS_S_i_param_1];
	ld.param.u64 	%rd9, [_Z13matrixMultGPUPiS_S_i_param_2];
	ld.param.u32 	%r37, [_Z13matrixMultGPUPiS_S_i_param_3];
	cvta.to.global.u64 	%rd1, %rd11;
	cvta.to.global.u64 	%rd2, %rd10;
	mov.u32 	%r1, %tid.x;
	mov.u32 	%r2, %tid.y;
	setp.lt.s32 	%p1, %r37, 1;
	mov.f32 	%f67, 0f00000000;
	@%p1 bra 	$L__BB0_12;
	mul.lo.s32 	%r3, %r37, %r2;
	and.b32  	%r4, %r37, 7;
	setp.lt.u32 	%p2, %r37, 8;
	mov.f32 	%f67, 0f00000000;
	mov.b32 	%r93, 0;
	@%p2 bra 	$L__BB0_4;
	and.b32  	%r93, %r37, 2147483640;
	neg.s32 	%r91, %r93;
	add.s32 	%r90, %r1, %r37;
	shl.b32 	%r8, %r37, 3;
	shl.b32 	%r39, %r37, 1;
	add.s32 	%r89, %r1, %r39;
	mad.lo.s32 	%r88, %r37, 3, %r1;
	shl.b32 	%r40, %r37, 2;
	add.s32 	%r87, %r1, %r40;
	mad.lo.s32 	%r86, %r37, 5, %r1;
	mad.lo.s32 	%r85, %r37, 6, %r1;
	mad.lo.s32 	%r84, %r37, 7, %r1;
	mul.wide.u32 	%rd12, %r1, 4;
	add.s64 	%rd64, %rd1, %rd12;
	mul.wide.u32 	%rd13, %r3, 4;
	add.s64 	%rd14, %rd13, %rd2;
	add.s64 	%rd63, %rd14, 16;
	mov.f32 	%f67, 0f00000000;
	mul.wide.u32 	%rd29, %r8, 4;
$L__BB0_3:
	.pragma "nounroll";
	ld.global.u32 	%r41, [%rd63+-16];
	cvt.rn.f32.s32 	%f17, %r41;
	ld.global.u32 	%r42, [%rd64];
	cvt.rn.f32.s32 	%f18, %r42;
	fma.rn.f32 	%f19, %f17, %f18, %f67;
	ld.global.u32 	%r43, [%rd63+-12];
	cvt.rn.f32.s32 	%f20, %r43;
	mul.wide.u32 	%rd15, %r90, 4;
	add.s64 	%rd16, %rd1, %rd15;
	ld.global.u32 	%r44, [%rd16];
	cvt.rn.f32.s32 	%f21, %r44;
	fma.rn.f32 	%f22, %f20, %f21, %f19;
	ld.global.u32 	%r45, [%rd63+-8];
	cvt.rn.f32.s32 	%f23, %r45;
	mul.wide.u32 	%rd17, %r89, 4;
	add.s64 	%rd18, %rd1, %rd17;
	ld.global.u32 	%r46, [%rd18];
	cvt.rn.f32.s32 	%f24, %r46;
	fma.rn.f32 	%f25, %f23, %f24, %f22;
	ld.global.u32 	%r47, [%rd63+-4];
	cvt.rn.f32.s32 	%f26, %r47;
	mul.wide.u32 	%rd19, %r88, 4;
	add.s64 	%rd20, %rd1, %rd19;
	ld.global.u32 	%r48, [%rd20];
	cvt.rn.f32.s32 	%f27, %r48;
	fma.rn.f32 	%f28, %f26, %f27, %f25;
	ld.global.u32 	%r49, [%rd63];
	cvt.rn.f32.s32 	%f29, %r49;
	mul.wide.u32 	%rd21, %r87, 4;
	add.s64 	%rd22, %rd1, %rd21;
	ld.global.u32 	%r50, [%rd22];
	cvt.rn.f32.s32 	%f30, %r50;
	fma.rn.f32 	%f31, %f29, %f30, %f28;
	ld.global.u32 	%r51, [%rd63+4];
	cvt.rn.f32.s32 	%f32, %r51;
	mul.wide.u32 	%rd23, %r86, 4;
	add.s64 	%rd24, %rd1, %rd23;
	ld.global.u32 	%r52, [%rd24];
	cvt.rn.f32.s32 	%f33, %r52;
	fma.rn.f32 	%f34, %f32, %f33, %f31;
	ld.global.u32 	%r53, [%rd63+8];
	cvt.rn.f32.s32 	%f35, %r53;
	mul.wide.u32 	%rd25, %r85, 4;
	add.s64 	%rd26, %rd1, %rd25;
	ld.global.u32 	%r54, [%rd26];
	cvt.rn.f32.s32 	%f36, %r54;
	fma.rn.f32 	%f37, %f35, %f36, %f34;
	ld.global.u32 	%r55, [%rd63+12];
	cvt.rn.f32.s32 	%f38, %r55;
	mul.wide.u32 	%rd27, %r84, 4;
	add.s64 	%rd28, %rd1, %rd27;
	ld.global.u32 	%r56, [%rd28];
	cvt.rn.f32.s32 	%f39, %r56;
	fma.rn.f32 	%f67, %f38, %f39, %f37;
	add.s32 	%r91, %r91, 8;
	add.s32 	%r90, %r90, %r8;
	add.s32 	%r89, %r89, %r8;
	add.s32 	%r88, %r88, %r8;
	add.s32 	%r87, %r87, %r8;
	add.s32 	%r86, %r86, %r8;
	add.s32 	%r85, %r85, %r8;
	add.s32 	%r84, %r84, %r8;
	add.s64 	%rd64, %rd64, %rd29;
	add.s64 	%rd63, %rd63, 32;
	setp.ne.s32 	%p3, %r91, 0;
	@%p3 bra 	$L__BB0_3;
$L__BB0_4:
	setp.eq.s32 	%p4, %r4, 0;
	@%p4 bra 	$L__BB0_12;
	and.b32  	%r32, %r37, 3;
	setp.lt.u32 	%p5, %r4, 4;
	@%p5 bra 	$L__BB0_7;
	add.s32 	%r57, %r93, %r3;
	mul.wide.u32 	%rd30, %r57, 4;
	add.s64 	%rd31, %rd2, %rd30;
	ld.global.u32 	%r58, [%rd31];
	cvt.rn.f32.s32 	%f41, %r58;
	mad.lo.s32 	%r59, %r93, %r37, %r1;
	mul.wide.u32 	%rd32, %r59, 4;
	add.s64 	%rd33, %rd1, %rd32;
	ld.global.u32 	%r60, [%rd33];
	cvt.rn.f32.s32 	%f42, %r60;
	fma.rn.f32 	%f43, %f41, %f42, %f67;
	cvt.u64.u32 	%rd34, %r3;
	cvt.u64.u32 	%rd35, %r93;
	add.s64 	%rd36, %rd35, %rd34;
	shl.b64 	%rd37, %rd36, 2;
	add.s64 	%rd38, %rd2, %rd37;
	ld.global.u32 	%r61, [%rd38+4];
	cvt.rn.f32.s32 	%f44, %r61;
	add.s32 	%r62, %r59, %r37;
	mul.wide.u32 	%rd39, %r62, 4;
	add.s64 	%rd40, %rd1, %rd39;
	ld.global.u32 	%r63, [%rd40];
	cvt.rn.f32.s32 	%f45, %r63;
	fma.rn.f32 	%f46, %f44, %f45, %f43;
	ld.global.u32 	%r64, [%rd38+8];
	cvt.rn.f32.s32 	%f47, %r64;
	add.s32 	%r65, %r62, %r37;
	mul.wide.u32 	%rd41, %r65, 4;
	add.s64 	%rd42, %rd1, %rd41;
	ld.global.u32 	%r66, [%rd42];
	cvt.rn.f32.s32 	%f48, %r66;
	fma.rn.f32 	%f49, %f47, %f48, %f46;
	ld.global.u32 	%r67, [%rd38+12];
	cvt.rn.f32.s32 	%f50, %r67;
	add.s32 	%r68, %r65, %r37;
	mul.wide.u32 	%rd43, %r68, 4;
	add.s64 	%rd44, %rd1, %rd43;
	ld.global.u32 	%r69, [%rd44];
	cvt.rn.f32.s32 	%f51, %r69;
	fma.rn.f32 	%f67, %f50, %f51, %f49;
	add.s32 	%r93, %r93, 4;
$L__BB0_7:
	setp.eq.s32 	%p6, %r32, 0;
	@%p6 bra 	$L__BB0_12;
	setp.eq.s32 	%p7, %r32, 1;
	@%p7 bra 	$L__BB0_10;
	add.s32 	%r70, %r93, %r3;
	mul.wide.u32 	%rd45, %r70, 4;
	add.s64 	%rd46, %rd2, %rd45;
	ld.global.u32 	%r71, [%rd46];
	cvt.rn.f32.s32 	%f53, %r71;
	mad.lo.s32 	%r72, %r93, %r37, %r1;
	mul.wide.u32 	%rd47, %r72, 4;
	add.s64 	%rd48, %rd1, %rd47;
	ld.global.u32 	%r73, [%rd48];
	cvt.rn.f32.s32 	%f54, %r73;
	fma.rn.f32 	%f55, %f53, %f54, %f67;
	cvt.u64.u32 	%rd49, %r3;
	cvt.u64.u32 	%rd50, %r93;
	add.s64 	%rd51, %rd50, %rd49;
	shl.b64 	%rd52, %rd51, 2;
	add.s64 	%rd53, %rd2, %rd52;
	ld.global.u32 	%r74, [%rd53+4];
	cvt.rn.f32.s32 	%f56, %r74;
	add.s32 	%r75, %r72, %r37;
	mul.wide.u32 	%rd54, %r75, 4;
	add.s64 	%rd55, %rd1, %rd54;
	ld.global.u32 	%r76, [%rd55];
	cvt.rn.f32.s32 	%f57, %r76;
	fma.rn.f32 	%f67, %f56, %f57, %f55;
	add.s32 	%r93, %r93, 2;
$L__BB0_10:
	and.b32  	%r77, %r37, 1;
	setp.eq.b32 	%p8, %r77, 1;
	not.pred 	%p9, %p8;
	@%p9 bra 	$L__BB0_12;
	add.s32 	%r78, %r93, %r3;
	mul.wide.u32 	%rd56, %r78, 4;
	add.s64 	%rd57, %rd2, %rd56;
	ld.global.u32 	%r79, [%rd57];
	cvt.rn.f32.s32 	%f58, %r79;
	mad.lo.s32 	%r80, %r93, %r37, %r1;
	mul.wide.u32 	%rd58, %r80, 4;
	add.s64 	%rd59, %rd1, %rd58;
	ld.global.u32 	%r81, [%rd59];
	cvt.rn.f32.s32 	%f59, %r81;
	fma.rn.f32 	%f67, %f58, %f59, %f67;
$L__BB0_12:
	cvta.to.global.u64 	%rd60, %rd9;
	cvt.rzi.s32.f32 	%r82, %f67;
	mad.lo.s32 	%r83, %r37, %r2, %r1;
	mul.wide.s32 	%rd61, %r83, 4;
	add.s64 	%rd62, %rd60, %rd61;
	st.global.u32 	[%rd62], %r82;
	ret;

}


// ===== COMPILED SASS (sm_100) =====

	.target	sm_100

	.elftype	@"ET_EXEC"


//--------------------- .note.nv.tkinfo           --------------------------
	.section	.note.nv.tkinfo,"",@"SHT_NOTE"
	.sectionflags	@"SHF_NOTE_NV_TKINFO"
	.tkinfo
        /*0018*/ 	.word	0x00000002
        /*0030*/ 	.string	""
        /*0030*/ 	.string	"ptxas"
        /*0030*/ 	.string	"Cuda compilation tools, release 13.0, V13.0.88"
        /*0030*/ 	.string	"Build cuda_13.0.r13.0/compiler.36424714_0"
        /*0030*/ 	.string	"-arch sm_100 -m 64 "



//--------------------- .note.nv.cuinfo           --------------------------
	.section	.note.nv.cuinfo,"",@"SHT_NOTE"
	.sectionflags	@"SHF_NOTE_NV_CUINFO"
        /*0018*/ 	.short	0x0002
        /*001a*/ 	.short	0x0064
        /*001c*/ 	.short	0x0082
	.zero		2


//--------------------- .nv.info                  --------------------------
	.section	.nv.info,"",@"SHT_CUDA_INFO"
	.align	4


	//----- nvinfo : EIATTR_REGCOUNT
	.align		4
        /*0000*/ 	.byte	0x04, 0x2f
        /*0002*/ 	.short	(.L_1 - .L_0)
	.align		4
.L_0:
        /*0004*/ 	.word	index@(_Z13matrixMultGPUPiS_S_i)
        /*0008*/ 	.word	0x00000020


	//----- nvinfo : EIATTR_FRAME_SIZE
	.align		4
.L_1:
        /*000c*/ 	.byte	0x04, 0x11
        /*000e*/ 	.short	(.L_3 - .L_2)
	.align		4
.L_2:
        /*0010*/ 	.word	index@(_Z13matrixMultGPUPiS_S_i)
        /*0014*/ 	.word	0x00000000


	//----- nvinfo : EIATTR_MIN_STACK_SIZE
	.align		4
.L_3:
        /*0018*/ 	.byte	0x04, 0x12
        /*001a*/ 	.short	(.L_5 - .L_4)
	.align		4
.L_4:
        /*001c*/ 	.word	index@(_Z13matrixMultGPUPiS_S_i)
        /*0020*/ 	.word	0x00000000
.L_5:


//--------------------- .nv.compat                --------------------------
	.section	.nv.compat,"",@"SHT_CUDA_COMPAT_INFO"
	.align	4
        /*0000*/ 	.byte	0x02, 0x09, 0x00, 0x00, 0x02, 0x02, 0x01, 0x00, 0x02, 0x05, 0x05, 0x00, 0x03, 0x07, 0x01, 0x01
        /*0010*/ 	.byte	0x02, 0x03, 0x00, 0x00, 0x02, 0x06, 0x01, 0x00, 0x04, 0x0b, 0x08, 0x00, 0x09, 0x00, 0x00, 0x00
        /*0020*/ 	.byte	0x00, 0x00, 0x00, 0x00


//--------------------- .nv.info._Z13matrixMultGPUPiS_S_i --------------------------
	.section	.nv.info._Z13matrixMultGPUPiS_S_i,"",@"SHT_CUDA_INFO"
	.sectionflags	@""
	.align	4


	//----- nvinfo : EIATTR_CUDA_API_VERSION
	.align		4
        /*0000*/ 	.byte	0x04, 0x37
        /*0002*/ 	.short	(.L_7 - .L_6)
.L_6:
        /*0004*/ 	.word	0x00000082


	//----- nvinfo : EIATTR_KPARAM_INFO
	.align		4
.L_7:
        /*0008*/ 	.byte	0x04, 0x17
        /*000a*/ 	.short	(.L_9 - .L_8)
.L_8:
        /*000c*/ 	.word	0x00000000
        /*0010*/ 	.short	0x0003
        /*0012*/ 	.short	0x0018
        /*0014*/ 	.byte	0x00, 0xf0, 0x11, 0x00


	//----- nvinfo : EIATTR_KPARAM_INFO
	.align		4
.L_9:
        /*0018*/ 	.byte	0x04, 0x17
        /*001a*/ 	.short	(.L_11 - .L_10)
.L_10:
        /*001c*/ 	.word	0x00000000
        /*0020*/ 	.short	0x0002
        /*0022*/ 	.short	0x0010
        /*0024*/ 	.byte	0x00, 0xf5, 0x21, 0x00


	//----- nvinfo : EIATTR_KPARAM_INFO
	.align		4
.L_11:
        /*0028*/ 	.byte	0x04, 0x17
        /*002a*/ 	.short	(.L_13 - .L_12)
.L_12:
        /*002c*/ 	.word	0x00000000
        /*0030*/ 	.short	0x0001
        /*0032*/ 	.short	0x0008
        /*0034*/ 	.byte	0x00, 0xf5, 0x21, 0x00


	//----- nvinfo : EIATTR_KPARAM_INFO
	.align		4
.L_13:
        /*0038*/ 	.byte	0x04, 0x17
        /*003a*/ 	.short	(.L_15 - .L_14)
.L_14:
        /*003c*/ 	.word	0x00000000
        /*0040*/ 	.short	0x0000
        /*0042*/ 	.short	0x0000
        /*0044*/ 	.byte	0x00, 0xf5, 0x21, 0x00


	//----- nvinfo : EIATTR_SPARSE_MMA_MASK
	.align		4
.L_15:
        /*0048*/ 	.byte	0x03, 0x50
        /*004a*/ 	.short	0x0000


	//----- nvinfo : EIATTR_MAXREG_COUNT
	.align		4
        /*004c*/ 	.byte	0x03, 0x1b
        /*004e*/ 	.short	0x00ff


	//----- nvinfo : EIATTR_MERCURY_ISA_VERSION
	.align		4
        /*0050*/ 	.byte	0x03, 0x5f
        /*0052*/ 	.short	0x0101


	//----- nvinfo : EIATTR_VRC_CTA_INIT_COUNT
	.align		4
        /*0054*/ 	.byte	0x02, 0x4a
	.zero		1
	.zero		1


	//----- nvinfo : EIATTR_EXIT_INSTR_OFFSETS
	.align		4
        /*0058*/ 	.byte	0x04, 0x1c
        /*005a*/ 	.short	(.L_17 - .L_16)


	//   ....[0]....
.L_16:
        /*005c*/ 	.word	0x00000b70


	//----- nvinfo : EIATTR_CBANK_PARAM_SIZE
	.align		4
.L_17:
        /*0060*/ 	.byte	0x03, 0x19
        /*0062*/ 	.short	0x001c


	//----- nvinfo : EIATTR_PARAM_CBANK
	.align		4
        /*0064*/ 	.byte	0x04, 0x0a
        /*0066*/ 	.short	(.L_19 - .L_18)
	.align		4
.L_18:
        /*0068*/ 	.word	index@(.nv.constant0._Z13matrixMultGPUPiS_S_i)
        /*006c*/ 	.short	0x0380
        /*006e*/ 	.short	0x001c


	//----- nvinfo : EIATTR_SW_WAR
	.align		4
.L_19:
        /*0070*/ 	.byte	0x04, 0x36
        /*0072*/ 	.short	(.L_21 - .L_20)
.L_20:
        /*0074*/ 	.word	0x00000008
.L_21:


//--------------------- .nv.callgraph             --------------------------
	.section	.nv.callgraph,"",@"SHT_CUDA_CALLGRAPH"
	.align	4
	.sectionentsize	8
	.align		4
        /*0000*/ 	.word	0x00000000
	.align		4
        /*0004*/ 	.word	0xffffffff
	.align		4
        /*0008*/ 	.word	0x00000000
	.align		4
        /*000c*/ 	.word	0xfffffffe
	.align		4
        /*0010*/ 	.word	0x00000000
	.align		4
        /*0014*/ 	.word	0xfffffffd
	.align		4
        /*0018*/ 	.word	0x00000000
	.align		4
        /*001c*/ 	.word	0xfffffffc


//--------------------- .text._Z13matrixMultGPUPiS_S_i --------------------------
	.section	.text._Z13matrixMultGPUPiS_S_i,"ax",@progbits
	.align	128
        .global         _Z13matrixMultGPUPiS_S_i
        .type           _Z13matrixMultGPUPiS_S_i,@function
        .size           _Z13matrixMultGPUPiS_S_i,(.L_x_6 - _Z13matrixMultGPUPiS_S_i)
        .other          _Z13matrixMultGPUPiS_S_i,@"STO_CUDA_ENTRY STV_DEFAULT"
_Z13matrixMultGPUPiS_S_i:
.text._Z13matrixMultGPUPiS_S_i:
[----:B------:R-:W-:Y:S08]  /*0000*/  LDC R1, c[0x0][0x37c] ;  /* 0x0000df00ff017b82 */ /* 0x000ff00000000800 */
[----:B------:R-:W0:Y:S01]  /*0010*/  LDC R0, c[0x0][0x398] ;  /* 0x0000e600ff007b82 */ /* 0x000e220000000800 */
[----:B------:R-:W1:Y:S01]  /*0020*/  S2R R3, SR_TID.X ;  /* 0x0000000000037919 */ /* 0x000e620000002100 */
[----:B------:R-:W2:Y:S01]  /*0030*/  LDCU.64 UR4, c[0x0][0x358] ;  /* 0x00006b00ff0477ac */ /* 0x000ea20008000a00 */
[----:B------:R-:W-:Y:S01]  /*0040*/  IMAD.MOV.U32 R20, RZ, RZ, RZ ;  /* 0x000000ffff147224 */ /* 0x000fe200078e00ff */
[----:B------:R-:W3:Y:S01]  /*0050*/  S2R R5, SR_TID.Y ;  /* 0x0000000000057919 */ /* 0x000ee20000002200 */
[----:B0-----:R-:W-:-:S13]  /*0060*/  ISETP.GE.AND P0, PT, R0, 0x1, PT ;  /* 0x000000010000780c */ /* 0x001fda0003f06270 */
[----:B-123--:R-:W-:Y:S05]  /*0070*/  @!P0 BRA `(.L_x_0) ;  /* 0x0000000800a88947 */ /* 0x00efea0003800000 */
[C---:B------:R-:W-:Y:S01]  /*0080*/  ISETP.GE.U32.AND P1, PT, R0.reuse, 0x8, PT ;  /* 0x000000080000780c */ /* 0x040fe20003f26070 */
[----:B------:R-:W-:Y:S01]  /*0090*/  HFMA2 R7, -RZ, RZ, 0, 0 ;  /* 0x00000000ff077431 */ /* 0x000fe200000001ff */
[----:B------:R-:W-:Y:S01]  /*00a0*/  LOP3.LUT R4, R0, 0x7, RZ, 0xc0, !PT ;  /* 0x0000000700047812 */ /* 0x000fe200078ec0ff */
[----:B------:R-:W-:Y:S02]  /*00b0*/  IMAD R6, R5, R0, RZ ;  /* 0x0000000005067224 */ /* 0x000fe400078e02ff */
[----:B------:R-:W-:Y:S01]  /*00c0*/  IMAD.MOV.U32 R20, RZ, RZ, RZ ;  /* 0x000000ffff147224 */ /* 0x000fe200078e00ff */
[----:B------:R-:W-:-:S07]  /*00d0*/  ISETP.NE.AND P0, PT, R4, RZ, PT ;  /* 0x000000ff0400720c */ /* 0x000fce0003f05270 */
[----:B------:R-:W-:Y:S06]  /*00e0*/  @!P1 BRA `(.L_x_1) ;  /* 0x00000004003c9947 */ /* 0x000fec0003800000 */
[----:B------:R-:W0:Y:S01]  /*00f0*/  LDC.64 R8, c[0x0][0x380] ;  /* 0x0000e000ff087b82 */ /* 0x000e220000000a00 */
[C---:B------:R-:W-:Y:S01]  /*0100*/  LOP3.LUT R7, R0.reuse, 0x7ffffff8, RZ, 0xc0, !PT ;  /* 0x7ffffff800077812 */ /* 0x040fe200078ec0ff */
[----:B------:R-:W-:Y:S01]  /*0110*/  IMAD.IADD R2, R3, 0x1, R0 ;  /* 0x0000000103027824 */ /* 0x000fe200078e0200 */
[C---:B------:R-:W-:Y:S01]  /*0120*/  SHF.L.U32 R10, R0.reuse, 0x3, RZ ;  /* 0x00000003000a7819 */ /* 0x040fe200000006ff */
[C-C-:B------:R-:W-:Y:S01]  /*0130*/  IMAD R11, R0.reuse, 0x3, R3.reuse ;  /* 0x00000003000b7824 */ /* 0x140fe200078e0203 */
[C---:B------:R-:W-:Y:S01]  /*0140*/  LEA R25, R0.reuse, R3, 0x2 ;  /* 0x0000000300197211 */ /* 0x040fe200078e10ff */
[C-C-:B------:R-:W-:Y:S02]  /*0150*/  IMAD R27, R0.reuse, 0x5, R3.reuse ;  /* 0x00000005001b7824 */ /* 0x140fe400078e0203 */
[----:B------:R-:W1:Y:S01]  /*0160*/  LDC.64 R12, c[0x0][0x388] ;  /* 0x0000e200ff0c7b82 */ /* 0x000e620000000a00 */
[C-C-:B------:R-:W-:Y:S02]  /*0170*/  IMAD R29, R0.reuse, 0x6, R3.reuse ;  /* 0x00000006001d7824 */ /* 0x140fe400078e0203 */
[----:B------:R-:W-:-:S02]  /*0180*/  IMAD R24, R0, 0x7, R3 ;  /* 0x0000000700187824 */ /* 0x000fc400078e0203 */
[----:B------:R-:W-:Y:S02]  /*0190*/  IMAD.MOV.U32 R20, RZ, RZ, RZ ;  /* 0x000000ffff147224 */ /* 0x000fe400078e00ff */
[----:B0-----:R-:W-:-:S03]  /*01a0*/  IMAD.WIDE.U32 R8, R6, 0x4, R8 ;  /* 0x0000000406087825 */ /* 0x001fc600078e0008 */
[----:B------:R-:W-:Y:S02]  /*01b0*/  IADD3 R21, P1, PT, R8, 0x10, RZ ;  /* 0x0000001008157810 */ /* 0x000fe40007f3e0ff */
[----:B------:R-:W-:Y:S01]  /*01c0*/  IADD3 R8, PT, PT, -R7, RZ, RZ ;  /* 0x000000ff07087210 */ /* 0x000fe20007ffe1ff */
[----:B-1----:R-:W-:-:S04]  /*01d0*/  IMAD.WIDE.U32 R16, R3, 0x4, R12 ;  /* 0x0000000403107825 */ /* 0x002fc800078e000c */
[----:B------:R-:W-:Y:S02]  /*01e0*/  IMAD.X R22, RZ, RZ, R9, P1 ;  /* 0x000000ffff167224 */ /* 0x000fe400008e0609 */
[----:B------:R-:W-:-:S07]  /*01f0*/  IMAD R9, R0, 0x2, R3 ;  /* 0x0000000200097824 */ /* 0x000fce00078e0203 */
.L_x_2:
[----:B------:R-:W-:Y:S01]  /*0200*/  IMAD.MOV.U32 R14, RZ, RZ, R21 ;  /* 0x000000ffff0e7224 */ /* 0x000fe200078e0015 */
[----:B------:R-:W-:Y:S01]  /*0210*/  MOV R15, R22 ;  /* 0x00000016000f7202 */ /* 0x000fe20000000f00 */
[----:B------:R-:W2:Y:S01]  /*0220*/  LDG.E R23, desc[UR4][R16.64] ;  /* 0x0000000410177981 */ /* 0x000ea2000c1e1900 */
[----:B------:R-:W-:-:S03]  /*0230*/  IMAD.WIDE.U32 R18, R2, 0x4, R12 ;  /* 0x0000000402127825 */ /* 0x000fc600078e000c */
[----:B------:R-:W3:Y:S04]  /*0240*/  LDG.E R22, desc[UR4][R14.64+-0x10] ;  /* 0xfffff0040e167981 */ /* 0x000ee8000c1e1900 */
[----:B------:R-:W4:Y:S04]  /*0250*/  LDG.E R18, desc[UR4][R18.64] ;  /* 0x0000000412127981 */ /* 0x000f28000c1e1900 */
[----:B------:R-:W5:Y:S04]  /*0260*/  LDG.E R21, desc[UR4][R14.64+-0xc] ;  /* 0xfffff4040e157981 */ /* 0x000f68000c1e1900 */
[----:B------:R-:W5:Y:S01]  /*0270*/  LDG.E R28, desc[UR4][R14.64+-0x8] ;  /* 0xfffff8040e1c7981 */ /* 0x000f62000c1e1900 */
[----:B--2---:R-:W-:-:S02]  /*0280*/  I2FP.F32.S32 R26, R23 ;  /* 0x00000017001a7245 */ /* 0x004fc40000201400 */
[----:B---3--:R-:W-:-:S05]  /*0290*/  I2FP.F32.S32 R23, R22 ;  /* 0x0000001600177245 */ /* 0x008fca0000201400 */
[----:B------:R-:W-:Y:S01]  /*02a0*/  FFMA R26, R23, R26, R20 ;  /* 0x0000001a171a7223 */ /* 0x000fe20000000014 */
[----:B----4-:R-:W-:Y:S01]  /*02b0*/  I2FP.F32.S32 R20, R18 ;  /* 0x0000001200147245 */ /* 0x010fe20000201400 */
[----:B------:R-:W-:Y:S01]  /*02c0*/  IMAD.WIDE.U32 R22, R9, 0x4, R12 ;  /* 0x0000000409167825 */ /* 0x000fe200078e000c */
[----:B-----5:R-:W-:Y:S01]  /*02d0*/  I2FP.F32.S32 R21, R21 ;  /* 0x0000001500157245 */ /* 0x020fe20000201400 */
[----:B------:R-:W2:Y:S04]  /*02e0*/  LDG.E R18, desc[UR4][R14.64+-0x4] ;  /* 0xfffffc040e127981 */ /* 0x000ea8000c1e1900 */
[----:B------:R-:W-:Y:S01]  /*02f0*/  FFMA R26, R21, R20, R26 ;  /* 0x00000014151a7223 */ /* 0x000fe2000000001a */
[----:B------:R-:W3:Y:S01]  /*0300*/  LDG.E R22, desc[UR4][R22.64] ;  /* 0x0000000416167981 */ /* 0x000ee2000c1e1900 */
[----:B------:R-:W-:-:S06]  /*0310*/  IMAD.WIDE.U32 R20, R11, 0x4, R12 ;  /* 0x000000040b147825 */ /* 0x000fcc00078e000c */
[----:B------:R-:W4:Y:S01]  /*0320*/  LDG.E R20, desc[UR4][R20.64] ;  /* 0x0000000414147981 */ /* 0x000f22000c1e1900 */
[----:B------:R-:W-:-:S03]  /*0330*/  I2FP.F32.S32 R19, R28 ;  /* 0x0000001c00137245 */ /* 0x000fc60000201400 */
[----:B------:R-:W5:Y:S01]  /*0340*/  LDG.E R23, desc[UR4][R14.64+0x4] ;  /* 0x000004040e177981 */ /* 0x000f62000c1e1900 */
[----:B--2---:R-:W-:Y:S02]  /*0350*/  I2FP.F32.S32 R28, R18 ;  /* 0x00000012001c7245 */ /* 0x004fe40000201400 */
[----:B---3--:R-:W-:-:S05]  /*0360*/  I2FP.F32.S32 R22, R22 ;  /* 0x0000001600167245 */ /* 0x008fca0000201400 */
[----:B------:R-:W-:Y:S01]  /*0370*/  FFMA R26, R19, R22, R26 ;  /* 0x00000016131a7223 */ /* 0x000fe2000000001a */
[----:B------:R-:W-:Y:S01]  /*0380*/  IMAD.WIDE.U32 R18, R25, 0x4, R12 ;  /* 0x0000000419127825 */ /* 0x000fe200078e000c */
[----:B----4-:R-:W-:-:S05]  /*0390*/  I2FP.F32.S32 R21, R20 ;  /* 0x0000001400157245 */ /* 0x010fca0000201400 */
[----:B------:R-:W-:Y:S01]  /*03a0*/  FFMA R22, R28, R21, R26 ;  /* 0x000000151c167223 */ /* 0x000fe2000000001a */
[----:B------:R-:W2:Y:S01]  /*03b0*/  LDG.E R18, desc[UR4][R18.64] ;  /* 0x0000000412127981 */ /* 0x000ea2000c1e1900 */
[----:B------:R-:W-:-:S03]  /*03c0*/  IMAD.WIDE.U32 R20, R27, 0x4, R12 ;  /* 0x000000041b147825 */ /* 0x000fc600078e000c */
[----:B------:R-:W3:Y:S04]  /*03d0*/  LDG.E R26, desc[UR4][R14.64] ;  /* 0x000000040e1a7981 */ /* 0x000ee8000c1e1900 */
[----:B------:R-:W4:Y:S01]  /*03e0*/  LDG.E R20, desc[UR4][R20.64] ;  /* 0x0000000414147981 */ /* 0x000f22000c1e1900 */
[----:B--2---:R-:W-:Y:S02]  /*03f0*/  I2FP.F32.S32 R28, R18 ;  /* 0x00000012001c7245 */ /* 0x004fe40000201400 */
[----:B---3--:R-:W-:-:S05]  /*0400*/  I2FP.F32.S32 R26, R26 ;  /* 0x0000001a001a7245 */ /* 0x008fca0000201400 */
[----:B------:R-:W-:Y:S01]  /*0410*/  FFMA R26, R26, R28, R22 ;  /* 0x0000001c1a1a7223 */ /* 0x000fe20000000016 */
[----:B-----5:R-:W-:Y:S01]  /*0420*/  I2FP.F32.S32 R28, R23 ;  /* 0x00000017001c7245 */ /* 0x020fe20000201400 */
[----:B------:R-:W-:Y:S01]  /*0430*/  IMAD.WIDE.U32 R22, R29, 0x4, R12 ;  /* 0x000000041d167825 */ /* 0x000fe200078e000c */
[----:B----4-:R-:W-:Y:S02]  /*0440*/  I2FP.F32.S32 R19, R20 ;  /* 0x0000001400137245 */ /* 0x010fe40000201400 */
[----:B------:R-:W2:Y:S03]  /*0450*/  LDG.E R20, desc[UR4][R14.64+0xc] ;  /* 0x00000c040e147981 */ /* 0x000ea6000c1e1900 */
[----:B------:R-:W-:Y:S01]  /*0460*/  FFMA R26, R28, R19, R26 ;  /* 0x000000131c1a7223 */ /* 0x000fe2000000001a */
[----:B------:R-:W3:Y:S04]  /*0470*/  LDG.E R22, desc[UR4][R22.64] ;  /* 0x0000000416167981 */ /* 0x000ee8000c1e1900 */
[----:B------:R-:W4:Y:S01]  /*0480*/  LDG.E R28, desc[UR4][R14.64+0x8] ;  /* 0x000008040e1c7981 */ /* 0x000f22000c1e1900 */
[----:B------:R-:W-:-:S06]  /*0490*/  IMAD.WIDE.U32 R18, R24, 0x4, R12 ;  /* 0x0000000418127825 */ /* 0x000fcc00078e000c */
[----:B------:R-:W5:Y:S01]  /*04a0*/  LDG.E R18, desc[UR4][R18.64] ;  /* 0x0000000412127981 */ /* 0x000f62000c1e1900 */
[----:B------:R-:W-:Y:S01]  /*04b0*/  IADD3 R8, PT, PT, R8, 0x8, RZ ;  /* 0x0000000808087810 */ /* 0x000fe20007ffe0ff */
[C---:B------:R-:W-:Y:S01]  /*04c0*/  IMAD.IADD R2, R10.reuse, 0x1, R2 ;  /* 0x000000010a027824 */ /* 0x040fe200078e0202 */
[C---:B------:R-:W-:Y:S01]  /*04d0*/  IADD3 R9, PT, PT, R10.reuse, R9, RZ ;  /* 0x000000090a097210 */ /* 0x040fe20007ffe0ff */
[C---:B------:R-:W-:Y:S01]  /*04e0*/  IMAD.IADD R11, R10.reuse, 0x1, R11 ;  /* 0x000000010a0b7824 */ /* 0x040fe200078e020b */
[C---:B------:R-:W-:Y:S01]  /*04f0*/  IADD3 R25, PT, PT, R10.reuse, R25, RZ ;  /* 0x000000190a197210 */ /* 0x040fe20007ffe0ff */
[C---:B------:R-:W-:Y:S01]  /*0500*/  IMAD.IADD R27, R10.reuse, 0x1, R27 ;  /* 0x000000010a1b7824 */ /* 0x040fe200078e021b */
[C---:B------:R-:W-:Y:S01]  /*0510*/  IADD3 R29, PT, PT, R10.reuse, R29, RZ ;  /* 0x0000001d0a1d7210 */ /* 0x040fe20007ffe0ff */
[C---:B------:R-:W-:Y:S02]  /*0520*/  IMAD.IADD R24, R10.reuse, 0x1, R24 ;  /* 0x000000010a187824 */ /* 0x040fe400078e0218 */
[----:B------:R-:W-:Y:S01]  /*0530*/  IMAD.WIDE.U32 R16, R10, 0x4, R16 ;  /* 0x000000040a107825 */ /* 0x000fe200078e0010 */
[----:B---3--:R-:W-:-:S02]  /*0540*/  I2FP.F32.S32 R22, R22 ;  /* 0x0000001600167245 */ /* 0x008fc40000201400 */
[----:B----4-:R-:W-:-:S05]  /*0550*/  I2FP.F32.S32 R21, R28 ;  /* 0x0000001c00157245 */ /* 0x010fca0000201400 */
[----:B------:R-:W-:Y:S01]  /*0560*/  FFMA R26, R21, R22, R26 ;  /* 0x00000016151a7223 */ /* 0x000fe2000000001a */
[----:B------:R-:W-:-:S05]  /*0570*/  IADD3 R21, P1, PT, R14, 0x20, RZ ;  /* 0x000000200e157810 */ /* 0x000fca0007f3e0ff */
[----:B------:R-:W-:Y:S01]  /*0580*/  IMAD.X R22, RZ, RZ, R15, P1 ;  /* 0x000000ffff167224 */ /* 0x000fe200008e060f */
[----:B------:R-:W-:Y:S02]  /*0590*/  ISETP.NE.AND P1, PT, R8, RZ, PT ;  /* 0x000000ff0800720c */ /* 0x000fe40003f25270 */
[----:B-----5:R-:W-:Y:S02]  /*05a0*/  I2FP.F32.S32 R28, R18 ;  /* 0x00000012001c7245 */ /* 0x020fe40000201400 */
[----:B--2---:R-:W-:-:S05]  /*05b0*/  I2FP.F32.S32 R20, R20 ;  /* 0x0000001400147245 */ /* 0x004fca0000201400 */
[----:B------:R-:W-:-:S04]  /*05c0*/  FFMA R20, R20, R28, R26 ;  /* 0x0000001c14147223 */ /* 0x000fc8000000001a */
[----:B------:R-:W-:Y:S05]  /*05d0*/  @P1 BRA `(.L_x_2) ;  /* 0xfffffffc00081947 */ /* 0x000fea000383ffff */
.L_x_1:
[----:B------:R-:W-:Y:S05]  /*05e0*/  @!P0 BRA `(.L_x_0) ;  /* 0x00000004004c8947 */ /* 0x000fea0003800000 */
[----:B------:R-:W-:Y:S02]  /*05f0*/  ISETP.GE.U32.AND P1, PT, R4, 0x4, PT ;  /* 0x000000040400780c */ /* 0x000fe40003f26070 */
[----:B------:R-:W-:-:S04]  /*0600*/  LOP3.LUT R2, R0, 0x3, RZ, 0xc0, !PT ;  /* 0x0000000300027812 */ /* 0x000fc800078ec0ff */
[----:B------:R-:W-:-:S07]  /*0610*/  ISETP.NE.AND P0, PT, R2, RZ, PT ;  /* 0x000000ff0200720c */ /* 0x000fce0003f05270 */
[----:B------:R-:W-:Y:S06]  /*0620*/  @!P1 BRA `(.L_x_3) ;  /* 0x0000000000989947 */ /* 0x000fec0003800000 */
[----:B------:R-:W0:Y:S01]  /*0630*/  LDC.64 R18, c[0x0][0x380] ;  /* 0x0000e000ff127b82 */ /* 0x000e220000000a00 */
[----:B------:R-:W1:Y:S01]  /*0640*/  LDCU.64 UR6, c[0x0][0x380] ;  /* 0x00007000ff0677ac */ /* 0x000e620008000a00 */
[----:B------:R-:W-:Y:S01]  /*0650*/  IMAD R17, R7, R0, R3 ;  /* 0x0000000007117224 */ /* 0x000fe200078e0203 */
[CC--:B------:R-:W-:Y:S02]  /*0660*/  IADD3 R9, PT, PT, R6.reuse, R7.reuse, RZ ;  /* 0x0000000706097210 */ /* 0x0c0fe40007ffe0ff */
[----:B------:R-:W-:Y:S01]  /*0670*/  IADD3 R4, P1, PT, R6, R7, RZ ;  /* 0x0000000706047210 */ /* 0x000fe20007f3e0ff */
[----:B------:R-:W-:Y:S02]  /*0680*/  IMAD.IADD R15, R17, 0x1, R0 ;  /* 0x00000001110f7824 */ /* 0x000fe400078e0200 */
[----:B------:R-:W2:Y:S01]  /*0690*/  LDC.64 R10, c[0x0][0x388] ;  /* 0x0000e200ff0a7b82 */ /* 0x000ea20000000a00 */
[----:B------:R-:W-:Y:S02]  /*06a0*/  IADD3.X R21, PT, PT, RZ, RZ, RZ, P1, !PT ;  /* 0x000000ffff157210 */ /* 0x000fe40000ffe4ff */
[----:B-1----:R-:W-:Y:S01]  /*06b0*/  LEA R8, P1, R4, UR6, 0x2 ;  /* 0x0000000604087c11 */ /* 0x002fe2000f8210ff */
[----:B0-----:R-:W-:-:S03]  /*06c0*/  IMAD.WIDE.U32 R18, R9, 0x4, R18 ;  /* 0x0000000409127825 */ /* 0x001fc600078e0012 */
[----:B------:R-:W-:-:S03]  /*06d0*/  LEA.HI.X R9, R4, UR7, R21, 0x2, P1 ;  /* 0x0000000704097c11 */ /* 0x000fc600088f1415 */
[----:B------:R-:W3:Y:S01]  /*06e0*/  LDG.E R18, desc[UR4][R18.64] ;  /* 0x0000000412127981 */ /* 0x000ee2000c1e1900 */
[----:B--2---:R-:W-:-:S03]  /*06f0*/  IMAD.WIDE.U32 R16, R17, 0x4, R10 ;  /* 0x0000000411107825 */ /* 0x004fc600078e000a */
[----:B------:R-:W2:Y:S01]  /*0700*/  LDG.E R4, desc[UR4][R8.64+0x4] ;  /* 0x0000040408047981 */ /* 0x000ea2000c1e1900 */
[----:B------:R-:W-:-:S03]  /*0710*/  IMAD.WIDE.U32 R12, R15, 0x4, R10 ;  /* 0x000000040f0c7825 */ /* 0x000fc600078e000a */
[----:B------:R-:W4:Y:S01]  /*0720*/  LDG.E R16, desc[UR4][R16.64] ;  /* 0x0000000410107981 */ /* 0x000f22000c1e1900 */
[----:B------:R-:W-:-:S03]  /*0730*/  IMAD.IADD R15, R15, 0x1, R0 ;  /* 0x000000010f0f7824 */ /* 0x000fc600078e0200 */
[----:B------:R2:W5:Y:S02]  /*0740*/  LDG.E R12, desc[UR4][R12.64] ;  /* 0x000000040c0c7981 */ /* 0x000564000c1e1900 */
[C---:B------:R-:W-:Y:S01]  /*0750*/  IADD3 R21, PT, PT, R15.reuse, R0, RZ ;  /* 0x000000000f157210 */ /* 0x040fe20007ffe0ff */
[--C-:B------:R-:W-:Y:S01]  /*0760*/  IMAD.WIDE.U32 R14, R15, 0x4, R10.reuse ;  /* 0x000000040f0e7825 */ /* 0x100fe200078e000a */
[----:B------:R-:W5:Y:S03]  /*0770*/  LDG.E R22, desc[UR4][R8.64+0xc] ;  /* 0x00000c0408167981 */ /* 0x000f66000c1e1900 */
[----:B------:R-:W-:Y:S02]  /*0780*/  IMAD.WIDE.U32 R10, R21, 0x4, R10 ;  /* 0x00000004150a7825 */ /* 0x000fe400078e000a */
[----:B------:R-:W5:Y:S04]  /*0790*/  LDG.E R21, desc[UR4][R8.64+0x8] ;  /* 0x0000080408157981 */ /* 0x000f68000c1e1900 */
[----:B------:R-:W5:Y:S04]  /*07a0*/  LDG.E R14, desc[UR4][R14.64] ;  /* 0x000000040e0e7981 */ /* 0x000f68000c1e1900 */
[----:B------:R-:W5:Y:S01]  /*07b0*/  LDG.E R10, desc[UR4][R10.64] ;  /* 0x000000040a0a7981 */ /* 0x000f62000c1e1900 */
[----:B------:R-:W-:Y:S01]  /*07c0*/  VIADD R7, R7, 0x4 ;  /* 0x0000000407077836 */ /* 0x000fe20000000000 */
[----:B---3--:R-:W-:-:S02]  /*07d0*/  I2FP.F32.S32 R19, R18 ;  /* 0x0000001200137245 */ /* 0x008fc40000201400 */
[----:B--2---:R-:W-:Y:S02]  /*07e0*/  I2FP.F32.S32 R13, R4 ;  /* 0x00000004000d7245 */ /* 0x004fe40000201400 */
[----:B----4-:R-:W-:Y:S02]  /*07f0*/  I2FP.F32.S32 R16, R16 ;  /* 0x0000001000107245 */ /* 0x010fe40000201400 */
[----:B-----5:R-:W-:-:S03]  /*0800*/  I2FP.F32.S32 R12, R12 ;  /* 0x0000000c000c7245 */ /* 0x020fc60000201400 */
[----:B------:R-:W-:-:S04]  /*0810*/  FFMA R16, R19, R16, R20 ;  /* 0x0000001013107223 */ /* 0x000fc80000000014 */
[----:B------:R-:W-:Y:S01]  /*0820*/  FFMA R12, R13, R12, R16 ;  /* 0x0000000c0d0c7223 */ /* 0x000fe20000000010 */
[----:B------:R-:W-:Y:S02]  /*0830*/  I2FP.F32.S32 R13, R22 ;  /* 0x00000016000d7245 */ /* 0x000fe40000201400 */
[----:B------:R-:W-:Y:S02]  /*0840*/  I2FP.F32.S32 R21, R21 ;  /* 0x0000001500157245 */ /* 0x000fe40000201400 */
[----:B------:R-:W-:Y:S02]  /*0850*/  I2FP.F32.S32 R4, R14 ;  /* 0x0000000e00047245 */ /* 0x000fe40000201400 */
[----:B------:R-:W-:-:S03]  /*0860*/  I2FP.F32.S32 R20, R10 ;  /* 0x0000000a00147245 */ /* 0x000fc60000201400 */
[----:B------:R-:W-:-:S04]  /*0870*/  FFMA R4, R21, R4, R12 ;  /* 0x0000000415047223 */ /* 0x000fc8000000000c */
[----:B------:R-:W-:-:S07]  /*0880*/  FFMA R20, R13, R20, R4 ;  /* 0x000000140d147223 */ /* 0x000fce0000000004 */
.L_x_3:
[----:B------:R-:W-:Y:S05]  /*0890*/  @!P0 BRA `(.L_x_0) ;  /* 0x0000000000a08947 */ /* 0x000fea0003800000 */
[----:B------:R-:W-:Y:S02]  /*08a0*/  ISETP.NE.AND P1, PT, R2, 0x1, PT ;  /* 0x000000010200780c */ /* 0x000fe40003f25270 */
[----:B------:R-:W-:-:S04]  /*08b0*/  LOP3.LUT R4, R0, 0x1, RZ, 0xc0, !PT ;  /* 0x0000000100047812 */ /* 0x000fc800078ec0ff */
[----:B------:R-:W-:-:S07]  /*08c0*/  ISETP.NE.U32.AND P0, PT, R4, 0x1, PT ;  /* 0x000000010400780c */ /* 0x000fce0003f05070 */
[----:B------:R-:W-:Y:S06]  /*08d0*/  @!P1 BRA `(.L_x_4) ;  /* 0x0000000000609947 */ /* 0x000fec0003800000 */
[----:B------:R-:W0:Y:S01]  /*08e0*/  LDC.64 R12, c[0x0][0x380] ;  /* 0x0000e000ff0c7b82 */ /* 0x000e220000000a00 */
[----:B------:R-:W1:Y:S01]  /*08f0*/  LDCU.64 UR6, c[0x0][0x380] ;  /* 0x00007000ff0677ac */ /* 0x000e620008000a00 */
[CC--:B------:R-:W-:Y:S01]  /*0900*/  IADD3 R9, PT, PT, R6.reuse, R7.reuse, RZ ;  /* 0x0000000706097210 */ /* 0x0c0fe20007ffe0ff */
[----:B------:R-:W-:Y:S01]  /*0910*/  IMAD R15, R7, R0, R3 ;  /* 0x00000000070f7224 */ /* 0x000fe200078e0203 */
[----:B------:R-:W-:-:S03]  /*0920*/  IADD3 R2, P1, PT, R6, R7, RZ ;  /* 0x0000000706027210 */ /* 0x000fc60007f3e0ff */
[----:B------:R-:W-:Y:S01]  /*0930*/  IMAD.IADD R17, R15, 0x1, R0 ;  /* 0x000000010f117824 */ /* 0x000fe200078e0200 */
[----:B------:R-:W2:Y:S01]  /*0940*/  LDC.64 R10, c[0x0][0x388] ;  /* 0x0000e200ff0a7b82 */ /* 0x000ea20000000a00 */
[----:B0-----:R-:W-:Y:S01]  /*0950*/  IMAD.WIDE.U32 R12, R9, 0x4, R12 ;  /* 0x00000004090c7825 */ /* 0x001fe200078e000c */
[----:B------:R-:W-:Y:S02]  /*0960*/  IADD3.X R9, PT, PT, RZ, RZ, RZ, P1, !PT ;  /* 0x000000ffff097210 */ /* 0x000fe40000ffe4ff */
[----:B-1----:R-:W-:-:S03]  /*0970*/  LEA R8, P1, R2, UR6, 0x2 ;  /* 0x0000000602087c11 */ /* 0x002fc6000f8210ff */
[----:B------:R-:W3:Y:S01]  /*0980*/  LDG.E R12, desc[UR4][R12.64] ;  /* 0x000000040c0c7981 */ /* 0x000ee2000c1e1900 */
[----:B------:R-:W-:Y:S01]  /*0990*/  LEA.HI.X R9, R2, UR7, R9, 0x2, P1 ;  /* 0x0000000702097c11 */ /* 0x000fe200088f1409 */
[----:B--2---:R-:W-:-:S04]  /*09a0*/  IMAD.WIDE.U32 R14, R15, 0x4, R10 ;  /* 0x000000040f0e7825 */ /* 0x004fc800078e000a */
[----:B------:R-:W-:Y:S01]  /*09b0*/  IMAD.WIDE.U32 R10, R17, 0x4, R10 ;  /* 0x00000004110a7825 */ /* 0x000fe200078e000a */
[----:B------:R-:W2:Y:S04]  /*09c0*/  LDG.E R8, desc[UR4][R8.64+0x4] ;  /* 0x0000040408087981 */ /* 0x000ea8000c1e1900 */
[----:B------:R-:W4:Y:S04]  /*09d0*/  LDG.E R14, desc[UR4][R14.64] ;  /* 0x000000040e0e7981 */ /* 0x000f28000c1e1900 */
[----:B------:R-:W5:Y:S01]  /*09e0*/  LDG.E R10, desc[UR4][R10.64] ;  /* 0x000000040a0a7981 */ /* 0x000f62000c1e1900 */
[----:B------:R-:W-:Y:S01]  /*09f0*/  VIADD R7, R7, 0x2 ;  /* 0x0000000207077836 */ /* 0x000fe20000000000 */
[----:B---3--:R-:W-:-:S02]  /*0a00*/  I2FP.F32.S32 R17, R12 ;  /* 0x0000000c00117245 */ /* 0x008fc40000201400 */
[----:B--2---:R-:W-:Y:S02]  /*0a10*/  I2FP.F32.S32 R19, R8 ;  /* 0x0000000800137245 */ /* 0x004fe40000201400 */
[----:B----4-:R-:W-:Y:S02]  /*0a20*/  I2FP.F32.S32 R2, R14 ;  /* 0x0000000e00027245 */ /* 0x010fe40000201400 */
[----:B-----5:R-:W-:-:S03]  /*0a30*/  I2FP.F32.S32 R4, R10 ;  /* 0x0000000a00047245 */ /* 0x020fc60000201400 */
[----:B------:R-:W-:-:S04]  /*0a40*/  FFMA R2, R17, R2, R20 ;  /* 0x0000000211027223 */ /* 0x000fc80000000014 */
[----:B------:R-:W-:-:S07]  /*0a50*/  FFMA R20, R19, R4, R2 ;  /* 0x0000000413147223 */ /* 0x000fce0000000002 */
.L_x_4:
[----:B------:R-:W-:Y:S05]  /*0a60*/  @P0 BRA `(.L_x_0) ;  /* 0x00000000002c0947 */ /* 0x000fea0003800000 */
[----:B------:R-:W0:Y:S01]  /*0a70*/  LDC.64 R8, c[0x0][0x380] ;  /* 0x0000e000ff087b82 */ /* 0x000e220000000a00 */
[----:B------:R-:W-:Y:S01]  /*0a80*/  IADD3 R13, PT, PT, R6, R7, RZ ;  /* 0x00000007060d7210 */ /* 0x000fe20007ffe0ff */
[----:B------:R-:W-:-:S06]  /*0a90*/  IMAD R15, R7, R0, R3 ;  /* 0x00000000070f7224 */ /* 0x000fcc00078e0203 */
[----:B------:R-:W1:Y:S01]  /*0aa0*/  LDC.64 R10, c[0x0][0x388] ;  /* 0x0000e200ff0a7b82 */ /* 0x000e620000000a00 */
[----:B0-----:R-:W-:-:S06]  /*0ab0*/  IMAD.WIDE.U32 R6, R13, 0x4, R8 ;  /* 0x000000040d067825 */ /* 0x001fcc00078e0008 */
[----:B------:R-:W2:Y:S01]  /*0ac0*/  LDG.E R6, desc[UR4][R6.64] ;  /* 0x0000000406067981 */ /* 0x000ea2000c1e1900 */
[----:B-1----:R-:W-:-:S06]  /*0ad0*/  IMAD.WIDE.U32 R8, R15, 0x4, R10 ;  /* 0x000000040f087825 */ /* 0x002fcc00078e000a */
[----:B------:R-:W3:Y:S01]  /*0ae0*/  LDG.E R8, desc[UR4][R8.64] ;  /* 0x0000000408087981 */ /* 0x000ee2000c1e1900 */
[----:B--2---:R-:W-:Y:S02]  /*0af0*/  I2FP.F32.S32 R11, R6 ;  /* 0x00000006000b7245 */ /* 0x004fe40000201400 */
[----:B---3--:R-:W-:-:S05]  /*0b00*/  I2FP.F32.S32 R2, R8 ;  /* 0x0000000800027245 */ /* 0x008fca0000201400 */
[----:B------:R-:W-:-:S07]  /*0b10*/  FFMA R20, R11, R2, R20 ;  /* 0x000000020b147223 */ /* 0x000fce0000000014 */
.L_x_0:
[----:B------:R-:W0:Y:S01]  /*0b20*/  LDC.64 R6, c[0x0][0x390] ;  /* 0x0000e400ff067b82 */ /* 0x000e220000000a00 */
[----:B------:R-:W1:Y:S01]  /*0b30*/  F2I.TRUNC.NTZ R9, R20 ;  /* 0x0000001400097305 */ /* 0x000e62000020f100 */
[----:B------:R-:W-:-:S04]  /*0b40*/  IMAD R3, R5, R0, R3 ;  /* 0x0000000005037224 */ /* 0x000fc800078e0203 */
[----:B0-----:R-:W-:-:S05]  /*0b50*/  IMAD.WIDE R2, R3, 0x4, R6 ;  /* 0x0000000403027825 */ /* 0x001fca00078e0206 */
[----:B-1----:R-:W-:Y:S01]  /*0b60*/  STG.E desc[UR4][R2.64], R9 ;  /* 0x0000000902007986 */ /* 0x002fe2000c101904 */
[----:B------:R-:W-:Y:S05]  /*0b70*/  EXIT ;  /* 0x000000000000794d */ /* 0x000fea0003800000 */
.L_x_5:
[----:B------:R-:W-:-:S00]  /*0b80*/  BRA `(.L_x_5) ;  /* 0xfffffffc00fc7947 */ /* 0x000fc0000383ffff */
[----:B------:R-:W-:-:S00]  /*0b90*/  NOP ;  /* 0x0000000000007918 */ /* 0x000fc00000000000 */
        /* <DEDUP_REMOVED lines=14> */
.L_x_6:


//--------------------- .nv.shared.reserved.0     --------------------------
	.section	.nv.shared.reserved.0,"aw",@nobits
	.weak		__nv_reservedSMEM_offset_0_alias
	.size		__nv_reservedSMEM_offset_0_alias, 0, 64
	.other		__nv_reservedSMEM_offset_0_alias,@"STO_CUDA_RESERVED_SHARED STV_DEFAULT"
__nv_reservedSMEM_offset_0_alias:
	.zero		0
	.zero		64


//--------------------- .nv.constant0._Z13matrixMultGPUPiS_S_i --------------------------
	.section	.nv.constant0._Z13matrixMultGPUPiS_S_i,"a",@progbits
	.sectionflags	@""
	.align	4
.nv.constant0._Z13matrixMultGPUPiS_S_i:
	.zero		924


//--------------------- SYMBOLS --------------------------

	.type		.nv.reservedSmem.offset0,@object
	.size		.nv.reservedSmem.offset0,0x4
